	.headerflags	@"EF_CUDA_TEXMODE_UNIFIED EF_CUDA_64BIT_ADDRESS EF_CUDA_ACCELERATORS EF_CUDA_SM90 EF_CUDA_VIRTUAL_SM(EF_CUDA_SM90)"
	.elftype	@"ET_EXEC"


//--------------------- .nv.info                  --------------------------
	.section	.nv.info,"",@"SHT_CUDA_INFO"
	.align	4


	//----- nvinfo : EIATTR_REGCOUNT
	.align		4
        /*0000*/ 	.byte	0x04, 0x2f
        /*0002*/ 	.short	(.L_1 - .L_0)
	.align		4
.L_0:
        /*0004*/ 	.word	index@(triton_poi_fused_reflection_pad2d_10)
        /*0008*/ 	.word	0x0000000d


	//----- nvinfo : EIATTR_MIN_STACK_SIZE
	.align		4
.L_1:
        /*000c*/ 	.byte	0x04, 0x12
        /*000e*/ 	.short	(.L_3 - .L_2)
	.align		4
.L_2:
        /*0010*/ 	.word	index@(triton_poi_fused_reflection_pad2d_10)
        /*0014*/ 	.word	0x00000000


	//----- nvinfo : EIATTR_FRAME_SIZE
	.align		4
.L_3:
        /*0018*/ 	.byte	0x04, 0x11
        /*001a*/ 	.short	(.L_5 - .L_4)
	.align		4
.L_4:
        /*001c*/ 	.word	index@(triton_poi_fused_reflection_pad2d_10)
        /*0020*/ 	.word	0x00000000


	//----- nvinfo : EIATTR_MIN_STACK_SIZE
	.align		4
.L_5:
        /*0024*/ 	.byte	0x04, 0x12
        /*0026*/ 	.short	(.L_7 - .L_6)
	.align		4
.L_6:
        /*0028*/ 	.word	index@(triton_poi_fused_reflection_pad2d_10)
        /*002c*/ 	.word	0x00000000
.L_7:


//--------------------- .nv.info.triton_poi_fused_reflection_pad2d_10 --------------------------
	.section	.nv.info.triton_poi_fused_reflection_pad2d_10,"",@"SHT_CUDA_INFO"
	.sectionflags	@""
	.align	4


	//----- nvinfo : EIATTR_CUDA_API_VERSION
	.align		4
        /*0000*/ 	.byte	0x04, 0x37
        /*0002*/ 	.short	(.L_9 - .L_8)
.L_8:
        /*0004*/ 	.word	0x0000007c


	//----- nvinfo : EIATTR_KPARAM_INFO
	.align		4
.L_9:
        /*0008*/ 	.byte	0x04, 0x17
        /*000a*/ 	.short	(.L_11 - .L_10)
.L_10:
        /*000c*/ 	.word	0x00000000
        /*0010*/ 	.short	0x0002
        /*0012*/ 	.short	0x0010
        /*0014*/ 	.byte	0x00, 0xf0, 0x11, 0x00


	//----- nvinfo : EIATTR_KPARAM_INFO
	.align		4
.L_11:
        /*0018*/ 	.byte	0x04, 0x17
        /*001a*/ 	.short	(.L_13 - .L_12)
.L_12:
        /*001c*/ 	.word	0x00000000
        /*0020*/ 	.short	0x0001
        /*0022*/ 	.short	0x0008
        /*0024*/ 	.byte	0x00, 0xf4, 0x21, 0x00


	//----- nvinfo : EIATTR_KPARAM_INFO
	.align		4
.L_13:
        /*0028*/ 	.byte	0x04, 0x17
        /*002a*/ 	.short	(.L_15 - .L_14)
.L_14:
        /*002c*/ 	.word	0x00000000
        /*0030*/ 	.short	0x0000
        /*0032*/ 	.short	0x0000
        /*0034*/ 	.byte	0x00, 0xf4, 0x21, 0x00


	//----- nvinfo : EIATTR_SPARSE_MMA_MASK
	.align		4
.L_15:
        /*0038*/ 	.byte	0x03, 0x50
        /*003a*/ 	.short	0x0000


	//----- nvinfo : EIATTR_MAXREG_COUNT
	.align		4
        /*003c*/ 	.byte	0x03, 0x1b
        /*003e*/ 	.short	0x00ff


	//----- nvinfo : EIATTR_EXIT_INSTR_OFFSETS
	.align		4
        /*0040*/ 	.byte	0x04, 0x1c
        /*0042*/ 	.short	(.L_17 - .L_16)


	//   ....[0]....
.L_16:
        /*0044*/ 	.word	0x00000380


	//----- nvinfo : EIATTR_REQNTID
	.align		4
.L_17:
        /*0048*/ 	.byte	0x04, 0x10
        /*004a*/ 	.short	(.L_19 - .L_18)
.L_18:
        /*004c*/ 	.word	0x00000100
        /*0050*/ 	.word	0x00000001
        /*0054*/ 	.word	0x00000001


	//----- nvinfo : EIATTR_CBANK_PARAM_SIZE
	.align		4
.L_19:
        /*0058*/ 	.byte	0x03, 0x19
        /*005a*/ 	.short	0x0014


	//----- nvinfo : EIATTR_PARAM_CBANK
	.align		4
        /*005c*/ 	.byte	0x04, 0x0a
        /*005e*/ 	.short	(.L_21 - .L_20)
	.align		4
.L_20:
        /*0060*/ 	.word	index@(.nv.constant0.triton_poi_fused_reflection_pad2d_10)
        /*0064*/ 	.short	0x0210
        /*0066*/ 	.short	0x0014


	//----- nvinfo : EIATTR_SW_WAR
	.align		4
.L_21:
        /*0068*/ 	.byte	0x04, 0x36
        /*006a*/ 	.short	(.L_23 - .L_22)
.L_22:
        /*006c*/ 	.word	0x00000008
.L_23:


//--------------------- .nv.callgraph             --------------------------
	.section	.nv.callgraph,"",@"SHT_CUDA_CALLGRAPH"
	.align	4
	.sectionentsize	8
	.align		4
        /*0000*/ 	.word	0x00000000
	.align		4
        /*0004*/ 	.word	0xffffffff
	.align		4
        /*0008*/ 	.word	0x00000000
	.align		4
        /*000c*/ 	.word	0xfffffffe
	.align		4
        /*0010*/ 	.word	0x00000000
	.align		4
        /*0014*/ 	.word	0xfffffffd
	.align		4
        /*0018*/ 	.word	0x00000000
	.align		4
        /*001c*/ 	.word	0xfffffffc


//--------------------- .text.triton_poi_fused_reflection_pad2d_10 --------------------------
	.section	.text.triton_poi_fused_reflection_pad2d_10,"ax",@progbits
	.align	128
        .global         triton_poi_fused_reflection_pad2d_10
        .type           triton_poi_fused_reflection_pad2d_10,@function
        .size           triton_poi_fused_reflection_pad2d_10,(.L_x_1 - triton_poi_fused_reflection_pad2d_10)
        .other          triton_poi_fused_reflection_pad2d_10,@"STO_CUDA_ENTRY STV_DEFAULT"
triton_poi_fused_reflection_pad2d_10:
.text.triton_poi_fused_reflection_pad2d_10:
[----:B------:R-:W-:Y:S01]  /*0000*/  LDC R1, c[0x0][0x28] ;  /* 0x00000a00ff017b82 */ /* 0x000fe20000000800 */
[----:B------:R-:W1:Y:S01]  /*0010*/  S2R R0, SR_TID.X ;  /* 0x0000000000007919 */ /* 0x000e620000002100 */
[----:B------:R-:W-:Y:S01]  /*0020*/  ULDC.64 UR4, c[0x0][0x208] ;  /* 0x0000820000047ab9 */ /* 0x000fe20000000a00 */
[----:B------:R-:W2:Y:S01]  /*0030*/  S2R R3, SR_CTAID.X ;  /* 0x0000000000037919 */ /* 0x000ea20000002500 */
[----:B-1----:R-:W-:Y:S01]  /*0040*/  IMAD.SHL.U32 R0, R0, 0x2, RZ ;  /* 0x0000000200007824 */ /* 0x002fe200078e00ff */
[----:B--2---:R-:W-:-:S04]  /*0050*/  SHF.R.S32.HI R6, RZ, 0x16, R3 ;  /* 0x00000016ff067819 */ /* 0x004fc80000011403 */
[----:B------:R-:W-:Y:S02]  /*0060*/  LOP3.LUT R0, R0, 0x1fe, RZ, 0xc0, !PT ;  /* 0x000001fe00007812 */ /* 0x000fe400078ec0ff */
[----:B------:R-:W-:-:S03]  /*0070*/  SGXT R6, R6, 0x1 ;  /* 0x000000010606781a */ /* 0x000fc60000000200 */
[----:B------:R-:W-:-:S04]  /*0080*/  IMAD R0, R3, 0x200, R0 ;  /* 0x0000020003007824 */ /* 0x000fc800078e0200 */
[----:B------:R-:W-:Y:S01]  /*0090*/  IMAD.HI R2, R0, 0x66666667, RZ ;  /* 0x6666666700027827 */ /* 0x000fe200078e02ff */
[----:B------:R-:W-:-:S04]  /*00a0*/  LEA.HI R4, R6, R0, RZ, 0x9 ;  /* 0x0000000006047211 */ /* 0x000fc800078f48ff */
[----:B------:R-:W-:Y:S02]  /*00b0*/  SHF.R.U32.HI R3, RZ, 0x1f, R2 ;  /* 0x0000001fff037819 */ /* 0x000fe40000011602 */
[----:B------:R-:W-:Y:S02]  /*00c0*/  SHF.R.S32.HI R5, RZ, 0x9, R4 ;  /* 0x00000009ff057819 */ /* 0x000fe40000011404 */
[----:B------:R-:W-:-:S03]  /*00d0*/  LEA.HI.SX32 R3, R2, R3, 0x15 ;  /* 0x0000000302037211 */ /* 0x000fc600078faaff */
[----:B------:R-:W-:-:S04]  /*00e0*/  IMAD.HI R8, R5, 0x66666667, RZ ;  /* 0x6666666705087827 */ /* 0x000fc800078e02ff */
[----:B------:R-:W-:Y:S01]  /*00f0*/  IMAD.HI R2, R3, 0x66666667, RZ ;  /* 0x6666666703027827 */ /* 0x000fe200078e02ff */
[----:B------:R-:W-:-:S04]  /*0100*/  SHF.R.U32.HI R9, RZ, 0x1f, R8 ;  /* 0x0000001fff097819 */ /* 0x000fc80000011608 */
[----:B------:R-:W-:Y:S02]  /*0110*/  SHF.R.U32.HI R7, RZ, 0x1f, R2 ;  /* 0x0000001fff077819 */ /* 0x000fe40000011602 */
[----:B------:R-:W-:Y:S02]  /*0120*/  LEA.HI.SX32 R9, R8, R9, 0x1e ;  /* 0x0000000908097211 */ /* 0x000fe400078ff2ff */
[----:B------:R-:W-:Y:S01]  /*0130*/  LEA.HI.SX32 R7, R2, R7, 0x1e ;  /* 0x0000000702077211 */ /* 0x000fe200078ff2ff */
[----:B------:R-:W-:-:S04]  /*0140*/  IMAD.HI R2, R0, 0x51eb851f, RZ ;  /* 0x51eb851f00027827 */ /* 0x000fc800078e02ff */
[----:B------:R-:W-:Y:S02]  /*0150*/  IMAD R7, R7, 0xa, RZ ;  /* 0x0000000a07077824 */ /* 0x000fe400078e02ff */
[----:B------:R-:W-:-:S03]  /*0160*/  IMAD R9, R9, 0xa, RZ ;  /* 0x0000000a09097824 */ /* 0x000fc600078e02ff */
[----:B------:R-:W-:Y:S02]  /*0170*/  LOP3.LUT R8, RZ, R7, RZ, 0x33, !PT ;  /* 0x00000007ff087212 */ /* 0x000fe400078e33ff */
[----:B------:R-:W-:Y:S02]  /*0180*/  LOP3.LUT R10, RZ, R9, RZ, 0x33, !PT ;  /* 0x00000009ff0a7212 */ /* 0x000fe400078e33ff */
[----:B------:R-:W-:Y:S01]  /*0190*/  LOP3.LUT R7, R4, 0xfffffe00, RZ, 0xc0, !PT ;  /* 0xfffffe0004077812 */ /* 0x000fe200078ec0ff */
[----:B------:R-:W-:Y:S01]  /*01a0*/  IMAD.IADD R8, R3, 0x1, R8 ;  /* 0x0000000103087824 */ /* 0x000fe200078e0208 */
[----:B------:R-:W-:Y:S01]  /*01b0*/  SHF.R.U32.HI R3, RZ, 0x1f, R2 ;  /* 0x0000001fff037819 */ /* 0x000fe20000011602 */
[----:B------:R-:W-:Y:S02]  /*01c0*/  IMAD.IADD R10, R5, 0x1, R10 ;  /* 0x00000001050a7824 */ /* 0x000fe400078e020a */
[----:B------:R-:W-:Y:S01]  /*01d0*/  VIADD R5, R0, 0x1 ;  /* 0x0000000100057836 */ /* 0x000fe20000000000 */
[----:B------:R-:W-:-:S02]  /*01e0*/  IABS R9, R8 ;  /* 0x0000000800097213 */ /* 0x000fc40000000000 */
[----:B------:R-:W-:Y:S02]  /*01f0*/  LEA.HI R8, R2, R3, RZ, 0x12 ;  /* 0x0000000302087211 */ /* 0x000fe400078f90ff */
[----:B------:R-:W1:Y:S01]  /*0200*/  LDC.64 R2, c[0x0][0x210] ;  /* 0x00008400ff027b82 */ /* 0x000e620000000a00 */
[----:B------:R-:W-:Y:S01]  /*0210*/  IABS R10, R10 ;  /* 0x0000000a000a7213 */ /* 0x000fe20000000000 */
[----:B------:R-:W-:Y:S01]  /*0220*/  VIADD R9, R9, 0xfffffff9 ;  /* 0xfffffff909097836 */ /* 0x000fe20000000000 */
[----:B------:R-:W-:Y:S02]  /*0230*/  LEA.HI R6, R6, R5, RZ, 0x9 ;  /* 0x0000000506067211 */ /* 0x000fe400078f48ff */
[----:B------:R-:W-:Y:S01]  /*0240*/  LEA R8, R8, 0x7e00, 0xf ;  /* 0x00007e0008087811 */ /* 0x000fe200078e78ff */
[----:B------:R-:W-:Y:S01]  /*0250*/  VIADD R4, R10, 0xfffffff9 ;  /* 0xfffffff90a047836 */ /* 0x000fe20000000000 */
[----:B------:R-:W-:Y:S02]  /*0260*/  IABS R9, R9 ;  /* 0x0000000900097213 */ /* 0x000fe40000000000 */
[----:B------:R-:W-:-:S02]  /*0270*/  LOP3.LUT R6, R6, 0xfffffe00, RZ, 0xc0, !PT ;  /* 0xfffffe0006067812 */ /* 0x000fc400078ec0ff */
[C---:B------:R-:W-:Y:S02]  /*0280*/  IADD3 R7, R8.reuse, R0, -R7 ;  /* 0x0000000008077210 */ /* 0x040fe40007ffe807 */
[----:B------:R-:W-:Y:S01]  /*0290*/  IABS R10, R4 ;  /* 0x00000004000a7213 */ /* 0x000fe20000000000 */
[----:B------:R-:W-:Y:S01]  /*02a0*/  IMAD.MOV.U32 R4, RZ, RZ, R9 ;  /* 0x000000ffff047224 */ /* 0x000fe200078e0009 */
[----:B------:R-:W-:-:S03]  /*02b0*/  IADD3 R6, R8, R5, -R6 ;  /* 0x0000000508067210 */ /* 0x000fc60007ffe806 */
[----:B------:R-:W-:Y:S02]  /*02c0*/  IMAD.MOV.U32 R8, RZ, RZ, R10 ;  /* 0x000000ffff087224 */ /* 0x000fe400078e000a */
[C---:B------:R-:W-:Y:S02]  /*02d0*/  IMAD R7, R4.reuse, -0x1000, R7 ;  /* 0xfffff00004077824 */ /* 0x040fe400078e0207 */
[----:B------:R-:W-:Y:S02]  /*02e0*/  IMAD R6, R4, -0x1000, R6 ;  /* 0xfffff00004067824 */ /* 0x000fe400078e0206 */
[C---:B------:R-:W-:Y:S02]  /*02f0*/  IMAD R5, R8.reuse, -0x200, R7 ;  /* 0xfffffe0008057824 */ /* 0x040fe400078e0207 */
[----:B------:R-:W-:Y:S02]  /*0300*/  IMAD R7, R8, -0x200, R6 ;  /* 0xfffffe0008077824 */ /* 0x000fe400078e0206 */
[----:B-1----:R-:W-:-:S04]  /*0310*/  IMAD.WIDE R4, R5, 0x4, R2 ;  /* 0x0000000405047825 */ /* 0x002fc800078e0202 */
[----:B------:R-:W-:Y:S01]  /*0320*/  IMAD.WIDE R2, R7, 0x4, R2 ;  /* 0x0000000407027825 */ /* 0x000fe200078e0202 */
[----:B------:R-:W2:Y:S01]  /*0330*/  LDG.E R8, desc[UR4][R4.64] ;  /* 0x0000000404087981 */ /* 0x000ea2000c1e1900 */
[----:B------:R-:W1:Y:S03]  /*0340*/  LDC.64 R6, c[0x0][0x218] ;  /* 0x00008600ff067b82 */ /* 0x000e660000000a00 */
[----:B------:R-:W2:Y:S01]  /*0350*/  LDG.E R9, desc[UR4][R2.64] ;  /* 0x0000000402097981 */ /* 0x000ea2000c1e1900 */
[----:B-1----:R-:W-:-:S05]  /*0360*/  IMAD.WIDE R6, R0, 0x4, R6 ;  /* 0x0000000400067825 */ /* 0x002fca00078e0206 */
[----:B--2---:R-:W-:Y:S01]  /*0370*/  STG.E.64 desc[UR4][R6.64], R8 ;  /* 0x0000000806007986 */ /* 0x004fe2000c101b04 */
[----:B------:R-:W-:Y:S05]  /*0380*/  EXIT ;  /* 0x000000000000794d */ /* 0x000fea0003800000 */
.L_x_0:
[----:B------:R-:W-:-:S00]  /*0390*/  BRA `(.L_x_0) ;  /* 0xfffffffc00fc7947 */ /* 0x000fc0000383ffff */
[----:B------:R-:W-:-:S00]  /*03a0*/  NOP ;  /* 0x0000000000007918 */ /* 0x000fc00000000000 */
        /* <DEDUP_REMOVED lines=13> */
.L_x_1:


//--------------------- .nv.constant0.triton_poi_fused_reflection_pad2d_10 --------------------------
	.section	.nv.constant0.triton_poi_fused_reflection_pad2d_10,"a",@progbits
	.sectionflags	@""
	.align	4
.nv.constant0.triton_poi_fused_reflection_pad2d_10:
	.zero		548
